	.headerflags	@"EF_CUDA_TEXMODE_UNIFIED EF_CUDA_64BIT_ADDRESS EF_CUDA_ACCELERATORS EF_CUDA_SM90 EF_CUDA_VIRTUAL_SM(EF_CUDA_SM90)"
	.elftype	@"ET_EXEC"


//--------------------- .nv.info                  --------------------------
	.section	.nv.info,"",@"SHT_CUDA_INFO"
	.align	4


	//----- nvinfo : EIATTR_REGCOUNT
	.align		4
        /*0000*/ 	.byte	0x04, 0x2f
        /*0002*/ 	.short	(.L_1 - .L_0)
	.align		4
.L_0:
        /*0004*/ 	.word	index@(triton_poi_fused_add_7)
        /*0008*/ 	.word	0x0000000c


	//----- nvinfo : EIATTR_MIN_STACK_SIZE
	.align		4
.L_1:
        /*000c*/ 	.byte	0x04, 0x12
        /*000e*/ 	.short	(.L_3 - .L_2)
	.align		4
.L_2:
        /*0010*/ 	.word	index@(triton_poi_fused_add_7)
        /*0014*/ 	.word	0x00000000


	//----- nvinfo : EIATTR_FRAME_SIZE
	.align		4
.L_3:
        /*0018*/ 	.byte	0x04, 0x11
        /*001a*/ 	.short	(.L_5 - .L_4)
	.align		4
.L_4:
        /*001c*/ 	.word	index@(triton_poi_fused_add_7)
        /*0020*/ 	.word	0x00000000


	//----- nvinfo : EIATTR_MIN_STACK_SIZE
	.align		4
.L_5:
        /*0024*/ 	.byte	0x04, 0x12
        /*0026*/ 	.short	(.L_7 - .L_6)
	.align		4
.L_6:
        /*0028*/ 	.word	index@(triton_poi_fused_add_7)
        /*002c*/ 	.word	0x00000000
.L_7:


//--------------------- .nv.info.triton_poi_fused_add_7 --------------------------
	.section	.nv.info.triton_poi_fused_add_7,"",@"SHT_CUDA_INFO"
	.sectionflags	@""
	.align	4


	//----- nvinfo : EIATTR_CUDA_API_VERSION
	.align		4
        /*0000*/ 	.byte	0x04, 0x37
        /*0002*/ 	.short	(.L_9 - .L_8)
.L_8:
        /*0004*/ 	.word	0x0000007c


	//----- nvinfo : EIATTR_KPARAM_INFO
	.align		4
.L_9:
        /*0008*/ 	.byte	0x04, 0x17
        /*000a*/ 	.short	(.L_11 - .L_10)
.L_10:
        /*000c*/ 	.word	0x00000000
        /*0010*/ 	.short	0x0002
        /*0012*/ 	.short	0x0010
        /*0014*/ 	.byte	0x00, 0xf0, 0x11, 0x00


	//----- nvinfo : EIATTR_KPARAM_INFO
	.align		4
.L_11:
        /*0018*/ 	.byte	0x04, 0x17
        /*001a*/ 	.short	(.L_13 - .L_12)
.L_12:
        /*001c*/ 	.word	0x00000000
        /*0020*/ 	.short	0x0001
        /*0022*/ 	.short	0x0008
        /*0024*/ 	.byte	0x00, 0xf4, 0x21, 0x00


	//----- nvinfo : EIATTR_KPARAM_INFO
	.align		4
.L_13:
        /*0028*/ 	.byte	0x04, 0x17
        /*002a*/ 	.short	(.L_15 - .L_14)
.L_14:
        /*002c*/ 	.word	0x00000000
        /*0030*/ 	.short	0x0000
        /*0032*/ 	.short	0x0000
        /*0034*/ 	.byte	0x00, 0xf4, 0x21, 0x00


	//----- nvinfo : EIATTR_SPARSE_MMA_MASK
	.align		4
.L_15:
        /*0038*/ 	.byte	0x03, 0x50
        /*003a*/ 	.short	0x0000


	//----- nvinfo : EIATTR_MAXREG_COUNT
	.align		4
        /*003c*/ 	.byte	0x03, 0x1b
        /*003e*/ 	.short	0x00ff


	//----- nvinfo : EIATTR_EXIT_INSTR_OFFSETS
	.align		4
        /*0040*/ 	.byte	0x04, 0x1c
        /*0042*/ 	.short	(.L_17 - .L_16)


	//   ....[0]....
.L_16:
        /*0044*/ 	.word	0x00000120


	//   ....[1]....
        /*0048*/ 	.word	0x00000140


	//----- nvinfo : EIATTR_REQNTID
	.align		4
.L_17:
        /*004c*/ 	.byte	0x04, 0x10
        /*004e*/ 	.short	(.L_19 - .L_18)
.L_18:
        /*0050*/ 	.word	0x00000020
        /*0054*/ 	.word	0x00000001
        /*0058*/ 	.word	0x00000001


	//----- nvinfo : EIATTR_CBANK_PARAM_SIZE
	.align		4
.L_19:
        /*005c*/ 	.byte	0x03, 0x19
        /*005e*/ 	.short	0x0014


	//----- nvinfo : EIATTR_PARAM_CBANK
	.align		4
        /*0060*/ 	.byte	0x04, 0x0a
        /*0062*/ 	.short	(.L_21 - .L_20)
	.align		4
.L_20:
        /*0064*/ 	.word	index@(.nv.constant0.triton_poi_fused_add_7)
        /*0068*/ 	.short	0x0210
        /*006a*/ 	.short	0x0014


	//----- nvinfo : EIATTR_SW_WAR
	.align		4
.L_21:
        /*006c*/ 	.byte	0x04, 0x36
        /*006e*/ 	.short	(.L_23 - .L_22)
.L_22:
        /*0070*/ 	.word	0x00000008
.L_23:


//--------------------- .nv.callgraph             --------------------------
	.section	.nv.callgraph,"",@"SHT_CUDA_CALLGRAPH"
	.align	4
	.sectionentsize	8
	.align		4
        /*0000*/ 	.word	0x00000000
	.align		4
        /*0004*/ 	.word	0xffffffff
	.align		4
        /*0008*/ 	.word	0x00000000
	.align		4
        /*000c*/ 	.word	0xfffffffe
	.align		4
        /*0010*/ 	.word	0x00000000
	.align		4
        /*0014*/ 	.word	0xfffffffd
	.align		4
        /*0018*/ 	.word	0x00000000
	.align		4
        /*001c*/ 	.word	0xfffffffc


//--------------------- .text.triton_poi_fused_add_7 --------------------------
	.section	.text.triton_poi_fused_add_7,"ax",@progbits
	.align	128
        .global         triton_poi_fused_add_7
        .type           triton_poi_fused_add_7,@function
        .size           triton_poi_fused_add_7,(.L_x_1 - triton_poi_fused_add_7)
        .other          triton_poi_fused_add_7,@"STO_CUDA_ENTRY STV_DEFAULT"
triton_poi_fused_add_7:
.text.triton_poi_fused_add_7:
[----:B------:R-:W0:Y:S02]  /*0000*/  LDC R1, c[0x0][0x28] ;  /* 0x00000a00ff017b82 */ /* 0x000e240000000800 */
[----:B------:R-:W1:Y:S01]  /*0010*/  S2R R0, SR_TID.X ;  /* 0x0000000000007919 */ /* 0x000e620000002100 */
[----:B------:R-:W2:Y:S01]  /*0020*/  LDC.64 R4, c[0x0][0x218] ;  /* 0x00008600ff047b82 */ /* 0x000ea20000000a00 */
[----:B------:R-:W-:Y:S01]  /*0030*/  CS2R R8, SRZ ;  /* 0x0000000000087805 */ /* 0x000fe2000001ff00 */
[----:B------:R-:W-:Y:S01]  /*0040*/  ULDC.64 UR4, c[0x0][0x208] ;  /* 0x0000820000047ab9 */ /* 0x000fe20000000a00 */
[----:B------:R-:W3:Y:S05]  /*0050*/  S2R R7, SR_CTAID.X ;  /* 0x0000000000077919 */ /* 0x000eea0000002500 */
[----:B------:R-:W4:Y:S01]  /*0060*/  LDC.64 R2, c[0x0][0x210] ;  /* 0x00008400ff027b82 */ /* 0x000f220000000a00 */
[----:B-1----:R-:W-:-:S04]  /*0070*/  SHF.L.U32 R0, R0, 0x1, RZ ;  /* 0x0000000100007819 */ /* 0x002fc800000006ff */
[----:B------:R-:W-:-:S04]  /*0080*/  LOP3.LUT R0, R0, 0x3e, RZ, 0xc0, !PT ;  /* 0x0000003e00007812 */ /* 0x000fc800078ec0ff */
[----:B---3--:R-:W-:-:S04]  /*0090*/  LEA R7, R7, R0, 0x6 ;  /* 0x0000000007077211 */ /* 0x008fc800078e30ff */
[C---:B------:R-:W-:Y:S01]  /*00a0*/  ISETP.GE.AND P0, PT, R7.reuse, 0x40, PT ;  /* 0x000000400700780c */ /* 0x040fe20003f06270 */
[----:B--2---:R-:W-:-:S04]  /*00b0*/  IMAD.WIDE R4, R7, 0x4, R4 ;  /* 0x0000000407047825 */ /* 0x004fc800078e0204 */
[----:B----4-:R-:W-:Y:S01]  /*00c0*/  IMAD.WIDE R2, R7, 0x4, R2 ;  /* 0x0000000407027825 */ /* 0x010fe200078e0202 */
[----:B------:R-:W-:-:S07]  /*00d0*/  CS2R R6, SRZ ;  /* 0x0000000000067805 */ /* 0x000fce000001ff00 */
[----:B------:R-:W2:Y:S04]  /*00e0*/  @!P0 LDG.E.64 R8, desc[UR4][R4.64] ;  /* 0x0000000404088981 */ /* 0x000ea8000c1e1b00 */
[----:B------:R-:W2:Y:S02]  /*00f0*/  @!P0 LDG.E.64 R6, desc[UR4][R2.64] ;  /* 0x0000000402068981 */ /* 0x000ea4000c1e1b00 */
[----:B--2---:R-:W-:Y:S01]  /*0100*/  FADD R6, R8, R6 ;  /* 0x0000000608067221 */ /* 0x004fe20000000000 */
[----:B------:R-:W-:Y:S01]  /*0110*/  FADD R7, R9, R7 ;  /* 0x0000000709077221 */ /* 0x000fe20000000000 */
[----:B------:R-:W-:Y:S06]  /*0120*/  @P0 EXIT ;  /* 0x000000000000094d */ /* 0x000fec0003800000 */
[----:B------:R-:W-:Y:S01]  /*0130*/  STG.E.64 desc[UR4][R2.64], R6 ;  /* 0x0000000602007986 */ /* 0x000fe2000c101b04 */
[----:B------:R-:W-:Y:S05]  /*0140*/  EXIT ;  /* 0x000000000000794d */ /* 0x000fea0003800000 */
.L_x_0:
[----:B------:R-:W-:-:S00]  /*0150*/  BRA `(.L_x_0) ;  /* 0xfffffffc00fc7947 */ /* 0x000fc0000383ffff */
[----:B------:R-:W-:-:S00]  /*0160*/  NOP ;  /* 0x0000000000007918 */ /* 0x000fc00000000000 */
        /* <DEDUP_REMOVED lines=9> */
.L_x_1:


//--------------------- .nv.constant0.triton_poi_fused_add_7 --------------------------
	.section	.nv.constant0.triton_poi_fused_add_7,"a",@progbits
	.sectionflags	@""
	.align	4
.nv.constant0.triton_poi_fused_add_7:
	.zero		548
